//
// Generated by NVIDIA NVVM Compiler
//
// Compiler Build ID: CL-36424714
// Cuda compilation tools, release 13.0, V13.0.88
// Based on NVVM 20.0.0
//

.version 9.0
.target sm_100
.address_size 64

	// .globl	_Z36unrollWarpCompletelyReduction_atomicILj256EEvPiS0_i
.extern .shared .align 16 .b8 subArray[];

.visible .entry _Z36unrollWarpCompletelyReduction_atomicILj256EEvPiS0_i(
	.param .u64 .ptr .align 1 _Z36unrollWarpCompletelyReduction_atomicILj256EEvPiS0_i_param_0,
	.param .u64 .ptr .align 1 _Z36unrollWarpCompletelyReduction_atomicILj256EEvPiS0_i_param_1,
	.param .u32 _Z36unrollWarpCompletelyReduction_atomicILj256EEvPiS0_i_param_2
)
{
	.reg .pred 	%p<7>;
	.reg .b32 	%r<46>;
	.reg .b64 	%rd<9>;

	ld.param.u64 	%rd3, [_Z36unrollWarpCompletelyReduction_atomicILj256EEvPiS0_i_param_0];
	ld.param.u64 	%rd2, [_Z36unrollWarpCompletelyReduction_atomicILj256EEvPiS0_i_param_1];
	ld.param.u32 	%r10, [_Z36unrollWarpCompletelyReduction_atomicILj256EEvPiS0_i_param_2];
	cvta.to.global.u64 	%rd1, %rd3;
	mov.u32 	%r1, %tid.x;
	mov.u32 	%r12, %ctaid.x;
	mov.u32 	%r2, %ntid.x;
	mul.lo.s32 	%r13, %r2, %r12;
	shl.b32 	%r14, %r13, 1;
	add.s32 	%r3, %r14, %r1;
	setp.ge.s32 	%p1, %r3, %r10;
	mov.b32 	%r45, 0;
	@%p1 bra 	$L__BB0_2;
	mul.wide.s32 	%rd4, %r3, 4;
	add.s64 	%rd5, %rd1, %rd4;
	ld.global.u32 	%r45, [%rd5];
$L__BB0_2:
	add.s32 	%r6, %r3, %r2;
	setp.ge.u32 	%p2, %r6, %r10;
	@%p2 bra 	$L__BB0_4;
	mul.wide.u32 	%rd6, %r6, 4;
	add.s64 	%rd7, %rd1, %rd6;
	ld.global.u32 	%r15, [%rd7];
	add.s32 	%r45, %r15, %r45;
$L__BB0_4:
	shl.b32 	%r16, %r1, 2;
	mov.u32 	%r17, subArray;
	add.s32 	%r9, %r17, %r16;
	st.shared.u32 	[%r9], %r45;
	bar.sync 	0;
	setp.gt.u32 	%p3, %r1, 127;
	@%p3 bra 	$L__BB0_6;
	ld.shared.u32 	%r18, [%r9+512];
	ld.shared.u32 	%r19, [%r9];
	add.s32 	%r20, %r19, %r18;
	st.shared.u32 	[%r9], %r20;
$L__BB0_6:
	bar.sync 	0;
	setp.gt.u32 	%p4, %r1, 63;
	@%p4 bra 	$L__BB0_8;
	ld.shared.u32 	%r21, [%r9+256];
	ld.shared.u32 	%r22, [%r9];
	add.s32 	%r23, %r22, %r21;
	st.shared.u32 	[%r9], %r23;
$L__BB0_8:
	bar.sync 	0;
	setp.gt.u32 	%p5, %r1, 31;
	@%p5 bra 	$L__BB0_11;
	ld.volatile.shared.u32 	%r24, [%r9+128];
	ld.volatile.shared.u32 	%r25, [%r9];
	add.s32 	%r26, %r25, %r24;
	st.volatile.shared.u32 	[%r9], %r26;
	ld.volatile.shared.u32 	%r27, [%r9+64];
	ld.volatile.shared.u32 	%r28, [%r9];
	add.s32 	%r29, %r28, %r27;
	st.volatile.shared.u32 	[%r9], %r29;
	ld.volatile.shared.u32 	%r30, [%r9+32];
	ld.volatile.shared.u32 	%r31, [%r9];
	add.s32 	%r32, %r31, %r30;
	st.volatile.shared.u32 	[%r9], %r32;
	ld.volatile.shared.u32 	%r33, [%r9+16];
	ld.volatile.shared.u32 	%r34, [%r9];
	add.s32 	%r35, %r34, %r33;
	st.volatile.shared.u32 	[%r9], %r35;
	ld.volatile.shared.u32 	%r36, [%r9+8];
	ld.volatile.shared.u32 	%r37, [%r9];
	add.s32 	%r38, %r37, %r36;
	st.volatile.shared.u32 	[%r9], %r38;
	ld.volatile.shared.u32 	%r39, [%r9+4];
	ld.volatile.shared.u32 	%r40, [%r9];
	add.s32 	%r41, %r40, %r39;
	st.volatile.shared.u32 	[%r9], %r41;
	setp.ne.s32 	%p6, %r1, 0;
	@%p6 bra 	$L__BB0_11;
	ld.shared.u32 	%r42, [subArray];
	cvta.to.global.u64 	%rd8, %rd2;
	atom.global.add.u32 	%r43, [%rd8], %r42;
$L__BB0_11:
	ret;

}


// ===== COMPILED SASS (sm_100) =====

	.target	sm_100

	.elftype	@"ET_EXEC"


//--------------------- .note.nv.tkinfo           --------------------------
	.section	.note.nv.tkinfo,"",@"SHT_NOTE"
	.sectionflags	@"SHF_NOTE_NV_TKINFO"
	.tkinfo
        /*0018*/ 	.word	0x00000002
        /*0030*/ 	.string	""
        /*0030*/ 	.string	"ptxas"
        /*0030*/ 	.string	"Cuda compilation tools, release 13.0, V13.0.88"
        /*0030*/ 	.string	"Build cuda_13.0.r13.0/compiler.36424714_0"
        /*0030*/ 	.string	"-arch sm_100 -m 64 "



//--------------------- .note.nv.cuinfo           --------------------------
	.section	.note.nv.cuinfo,"",@"SHT_NOTE"
	.sectionflags	@"SHF_NOTE_NV_CUINFO"
        /*0018*/ 	.short	0x0002
        /*001a*/ 	.short	0x0064
        /*001c*/ 	.short	0x0082
	.zero		2


//--------------------- .nv.info                  --------------------------
	.section	.nv.info,"",@"SHT_CUDA_INFO"
	.align	4


	//----- nvinfo : EIATTR_REGCOUNT
	.align		4
        /*0000*/ 	.byte	0x04, 0x2f
        /*0002*/ 	.short	(.L_1 - .L_0)
	.align		4
.L_0:
        /*0004*/ 	.word	index@(_Z36unrollWarpCompletelyReduction_atomicILj256EEvPiS0_i)
        /*0008*/ 	.word	0x0000000c


	//----- nvinfo : EIATTR_FRAME_SIZE
	.align		4
.L_1:
        /*000c*/ 	.byte	0x04, 0x11
        /*000e*/ 	.short	(.L_3 - .L_2)
	.align		4
.L_2:
        /*0010*/ 	.word	index@(_Z36unrollWarpCompletelyReduction_atomicILj256EEvPiS0_i)
        /*0014*/ 	.word	0x00000000


	//----- nvinfo : EIATTR_MIN_STACK_SIZE
	.align		4
.L_3:
        /*0018*/ 	.byte	0x04, 0x12
        /*001a*/ 	.short	(.L_5 - .L_4)
	.align		4
.L_4:
        /*001c*/ 	.word	index@(_Z36unrollWarpCompletelyReduction_atomicILj256EEvPiS0_i)
        /*0020*/ 	.word	0x00000000
.L_5:


//--------------------- .nv.compat                --------------------------
	.section	.nv.compat,"",@"SHT_CUDA_COMPAT_INFO"
	.align	4
        /*0000*/ 	.byte	0x02, 0x09, 0x00, 0x00, 0x02, 0x02, 0x01, 0x00, 0x02, 0x05, 0x05, 0x00, 0x03, 0x07, 0x01, 0x01
        /*0010*/ 	.byte	0x02, 0x03, 0x00, 0x00, 0x02, 0x06, 0x01, 0x00, 0x04, 0x0b, 0x08, 0x00, 0x09, 0x00, 0x00, 0x00
        /*0020*/ 	.byte	0x00, 0x00, 0x00, 0x00


//--------------------- .nv.info._Z36unrollWarpCompletelyReduction_atomicILj256EEvPiS0_i --------------------------
	.section	.nv.info._Z36unrollWarpCompletelyReduction_atomicILj256EEvPiS0_i,"",@"SHT_CUDA_INFO"
	.sectionflags	@""
	.align	4


	//----- nvinfo : EIATTR_CUDA_API_VERSION
	.align		4
        /*0000*/ 	.byte	0x04, 0x37
        /*0002*/ 	.short	(.L_7 - .L_6)
.L_6:
        /*0004*/ 	.word	0x00000082


	//----- nvinfo : EIATTR_KPARAM_INFO
	.align		4
.L_7:
        /*0008*/ 	.byte	0x04, 0x17
        /*000a*/ 	.short	(.L_9 - .L_8)
.L_8:
        /*000c*/ 	.word	0x00000000
        /*0010*/ 	.short	0x0002
        /*0012*/ 	.short	0x0010
        /*0014*/ 	.byte	0x00, 0xf0, 0x11, 0x00


	//----- nvinfo : EIATTR_KPARAM_INFO
	.align		4
.L_9:
        /*0018*/ 	.byte	0x04, 0x17
        /*001a*/ 	.short	(.L_11 - .L_10)
.L_10:
        /*001c*/ 	.word	0x00000000
        /*0020*/ 	.short	0x0001
        /*0022*/ 	.short	0x0008
        /*0024*/ 	.byte	0x00, 0xf5, 0x21, 0x00


	//----- nvinfo : EIATTR_KPARAM_INFO
	.align		4
.L_11:
        /*0028*/ 	.byte	0x04, 0x17
        /*002a*/ 	.short	(.L_13 - .L_12)
.L_12:
        /*002c*/ 	.word	0x00000000
        /*0030*/ 	.short	0x0000
        /*0032*/ 	.short	0x0000
        /*0034*/ 	.byte	0x00, 0xf5, 0x21, 0x00


	//----- nvinfo : EIATTR_SPARSE_MMA_MASK
	.align		4
.L_13:
        /*0038*/ 	.byte	0x03, 0x50
        /*003a*/ 	.short	0x0000


	//----- nvinfo : EIATTR_MAXREG_COUNT
	.align		4
        /*003c*/ 	.byte	0x03, 0x1b
        /*003e*/ 	.short	0x00ff


	//----- nvinfo : EIATTR_NUM_BARRIERS
	.align		4
        /*0040*/ 	.byte	0x02, 0x4c
        /*0042*/ 	.byte	0x01
	.zero		1


	//----- nvinfo : EIATTR_MERCURY_ISA_VERSION
	.align		4
        /*0044*/ 	.byte	0x03, 0x5f
        /*0046*/ 	.short	0x0101


	//----- nvinfo : EIATTR_VRC_CTA_INIT_COUNT
	.align		4
        /*0048*/ 	.byte	0x02, 0x4a
	.zero		1
	.zero		1


	//----- nvinfo : EIATTR_EXIT_INSTR_OFFSETS
	.align		4
        /*004c*/ 	.byte	0x04, 0x1c
        /*004e*/ 	.short	(.L_15 - .L_14)


	//   ....[0]....
.L_14:
        /*0050*/ 	.word	0x00000260


	//   ....[1]....
        /*0054*/ 	.word	0x00000400


	//   ....[2]....
        /*0058*/ 	.word	0x00000440


	//----- nvinfo : EIATTR_CBANK_PARAM_SIZE
	.align		4
.L_15:
        /*005c*/ 	.byte	0x03, 0x19
        /*005e*/ 	.short	0x0014


	//----- nvinfo : EIATTR_PARAM_CBANK
	.align		4
        /*0060*/ 	.byte	0x04, 0x0a
        /*0062*/ 	.short	(.L_17 - .L_16)
	.align		4
.L_16:
        /*0064*/ 	.word	index@(.nv.constant0._Z36unrollWarpCompletelyReduction_atomicILj256EEvPiS0_i)
        /*0068*/ 	.short	0x0380
        /*006a*/ 	.short	0x0014


	//----- nvinfo : EIATTR_SW_WAR
	.align		4
.L_17:
        /*006c*/ 	.byte	0x04, 0x36
        /*006e*/ 	.short	(.L_19 - .L_18)
.L_18:
        /*0070*/ 	.word	0x00000008
.L_19:


//--------------------- .nv.callgraph             --------------------------
	.section	.nv.callgraph,"",@"SHT_CUDA_CALLGRAPH"
	.align	4
	.sectionentsize	8
	.align		4
        /*0000*/ 	.word	0x00000000
	.align		4
        /*0004*/ 	.word	0xffffffff
	.align		4
        /*0008*/ 	.word	0x00000000
	.align		4
        /*000c*/ 	.word	0xfffffffe
	.align		4
        /*0010*/ 	.word	0x00000000
	.align		4
        /*0014*/ 	.word	0xfffffffd
	.align		4
        /*0018*/ 	.word	0x00000000
	.align		4
        /*001c*/ 	.word	0xfffffffc


//--------------------- .text._Z36unrollWarpCompletelyReduction_atomicILj256EEvPiS0_i --------------------------
	.section	.text._Z36unrollWarpCompletelyReduction_atomicILj256EEvPiS0_i,"ax",@progbits
	.align	128
        .global         _Z36unrollWarpCompletelyReduction_atomicILj256EEvPiS0_i
        .type           _Z36unrollWarpCompletelyReduction_atomicILj256EEvPiS0_i,@function
        .size           _Z36unrollWarpCompletelyReduction_atomicILj256EEvPiS0_i,(.L_x_1 - _Z36unrollWarpCompletelyReduction_atomicILj256EEvPiS0_i)
        .other          _Z36unrollWarpCompletelyReduction_atomicILj256EEvPiS0_i,@"STO_CUDA_ENTRY STV_DEFAULT"
_Z36unrollWarpCompletelyReduction_atomicILj256EEvPiS0_i:
.text._Z36unrollWarpCompletelyReduction_atomicILj256EEvPiS0_i:
[----:B------:R-:W-:Y:S01]  /*0000*/  LDC R1, c[0x0][0x37c] ;  /* 0x0000df00ff017b82 */ /* 0x000fe20000000800 */
[----:B------:R-:W0:Y:S07]  /*0010*/  S2R R0, SR_TID.X ;  /* 0x0000000000007919 */ /* 0x000e2e0000002100 */
[----:B------:R-:W1:Y:S01]  /*0020*/  S2UR UR4, SR_CTAID.X ;  /* 0x00000000000479c3 */ /* 0x000e620000002500 */
[----:B------:R-:W2:Y:S01]  /*0030*/  LDCU UR5, c[0x0][0x390] ;  /* 0x00007200ff0577ac */ /* 0x000ea20008000800 */
[----:B------:R-:W-:Y:S01]  /*0040*/  HFMA2 R6, -RZ, RZ, 0, 0 ;  /* 0x00000000ff067431 */ /* 0x000fe200000001ff */
[----:B------:R-:W3:Y:S05]  /*0050*/  LDCU.64 UR6, c[0x0][0x358] ;  /* 0x00006b00ff0677ac */ /* 0x000eea0008000a00 */
[----:B------:R-:W1:Y:S02]  /*0060*/  LDC R2, c[0x0][0x360] ;  /* 0x0000d800ff027b82 */ /* 0x000e640000000800 */
[----:B-1----:R-:W-:-:S04]  /*0070*/  IMAD R3, R2, UR4, RZ ;  /* 0x0000000402037c24 */ /* 0x002fc8000f8e02ff */
[----:B0-----:R-:W-:-:S04]  /*0080*/  IMAD R7, R3, 0x2, R0 ;  /* 0x0000000203077824 */ /* 0x001fc800078e0200 */
[C---:B------:R-:W-:Y:S01]  /*0090*/  IMAD.IADD R9, R7.reuse, 0x1, R2 ;  /* 0x0000000107097824 */ /* 0x040fe200078e0202 */
[----:B--2---:R-:W-:-:S04]  /*00a0*/  ISETP.GE.AND P0, PT, R7, UR5, PT ;  /* 0x0000000507007c0c */ /* 0x004fc8000bf06270 */
[----:B------:R-:W-:-:S09]  /*00b0*/  ISETP.GE.U32.AND P1, PT, R9, UR5, PT ;  /* 0x0000000509007c0c */ /* 0x000fd2000bf26070 */
[----:B------:R-:W0:Y:S08]  /*00c0*/  @!P0 LDC.64 R2, c[0x0][0x380] ;  /* 0x0000e000ff028b82 */ /* 0x000e300000000a00 */
[----:B------:R-:W1:Y:S01]  /*00d0*/  @!P1 LDC.64 R4, c[0x0][0x380] ;  /* 0x0000e000ff049b82 */ /* 0x000e620000000a00 */
[----:B0-----:R-:W-:-:S05]  /*00e0*/  @!P0 IMAD.WIDE R2, R7, 0x4, R2 ;  /* 0x0000000407028825 */ /* 0x001fca00078e0202 */
[----:B---3--:R-:W2:Y:S01]  /*00f0*/  @!P0 LDG.E R6, desc[UR6][R2.64] ;  /* 0x0000000602068981 */ /* 0x008ea2000c1e1900 */
[----:B-1----:R-:W-:-:S06]  /*0100*/  @!P1 IMAD.WIDE.U32 R4, R9, 0x4, R4 ;  /* 0x0000000409049825 */ /* 0x002fcc00078e0004 */
[----:B------:R-:W2:Y:S01]  /*0110*/  @!P1 LDG.E R5, desc[UR6][R4.64] ;  /* 0x0000000604059981 */ /* 0x000ea2000c1e1900 */
[----:B------:R-:W0:Y:S01]  /*0120*/  S2UR UR5, SR_CgaCtaId ;  /* 0x00000000000579c3 */ /* 0x000e220000008800 */
[----:B------:R-:W-:Y:S02]  /*0130*/  UMOV UR4, 0x400 ;  /* 0x0000040000047882 */ /* 0x000fe40000000000 */
[----:B0-----:R-:W-:-:S06]  /*0140*/  ULEA UR4, UR5, UR4, 0x18 ;  /* 0x0000000405047291 */ /* 0x001fcc000f8ec0ff */
[C---:B------:R-:W-:Y:S02]  /*0150*/  LEA R7, R0.reuse, UR4, 0x2 ;  /* 0x0000000400077c11 */ /* 0x040fe4000f8e10ff */
[----:B------:R-:W-:Y:S01]  /*0160*/  ISETP.GT.U32.AND P0, PT, R0, 0x7f, PT ;  /* 0x0000007f0000780c */ /* 0x000fe20003f04070 */
[----:B--2---:R-:W-:-:S05]  /*0170*/  @!P1 IMAD.IADD R6, R6, 0x1, R5 ;  /* 0x0000000106069824 */ /* 0x004fca00078e0205 */
[----:B------:R-:W-:Y:S01]  /*0180*/  STS [R7], R6 ;  /* 0x0000000607007388 */ /* 0x000fe20000000800 */
[----:B------:R-:W-:Y:S06]  /*0190*/  BAR.SYNC.DEFER_BLOCKING 0x0 ;  /* 0x0000000000007b1d */ /* 0x000fec0000010000 */
[----:B------:R-:W-:Y:S04]  /*01a0*/  @!P0 LDS R8, [R7+0x200] ;  /* 0x0002000007088984 */ /* 0x000fe80000000800 */
[----:B------:R-:W0:Y:S01]  /*01b0*/  @!P0 LDS R3, [R7] ;  /* 0x0000000007038984 */ /* 0x000e220000000800 */
[----:B------:R-:W-:Y:S01]  /*01c0*/  ISETP.GT.U32.AND P1, PT, R0, 0x3f, PT ;  /* 0x0000003f0000780c */ /* 0x000fe20003f24070 */
[----:B0-----:R-:W-:-:S05]  /*01d0*/  @!P0 IMAD.IADD R8, R8, 0x1, R3 ;  /* 0x0000000108088824 */ /* 0x001fca00078e0203 */
[----:B------:R-:W-:Y:S01]  /*01e0*/  @!P0 STS [R7], R8 ;  /* 0x0000000807008388 */ /* 0x000fe20000000800 */
[----:B------:R-:W-:Y:S06]  /*01f0*/  BAR.SYNC.DEFER_BLOCKING 0x0 ;  /* 0x0000000000007b1d */ /* 0x000fec0000010000 */
[----:B------:R-:W-:Y:S04]  /*0200*/  @!P1 LDS R2, [R7+0x100] ;  /* 0x0001000007029984 */ /* 0x000fe80000000800 */
[----:B------:R-:W0:Y:S01]  /*0210*/  @!P1 LDS R3, [R7] ;  /* 0x0000000007039984 */ /* 0x000e220000000800 */
[----:B------:R-:W-:-:S02]  /*0220*/  ISETP.GT.U32.AND P0, PT, R0, 0x1f, PT ;  /* 0x0000001f0000780c */ /* 0x000fc40003f04070 */
[----:B0-----:R-:W-:-:S05]  /*0230*/  @!P1 IADD3 R2, PT, PT, R2, R3, RZ ;  /* 0x0000000302029210 */ /* 0x001fca0007ffe0ff */
[----:B------:R0:W-:Y:S01]  /*0240*/  @!P1 STS [R7], R2 ;  /* 0x0000000207009388 */ /* 0x0001e20000000800 */
[----:B------:R-:W-:Y:S06]  /*0250*/  BAR.SYNC.DEFER_BLOCKING 0x0 ;  /* 0x0000000000007b1d */ /* 0x000fec0000010000 */
[----:B------:R-:W-:Y:S05]  /*0260*/  @P0 EXIT ;  /* 0x000000000000094d */ /* 0x000fea0003800000 */
[----:B0-----:R-:W-:Y:S01]  /*0270*/  LDS R2, [R7+0x80] ;  /* 0x0000800007027984 */ /* 0x001fe20000000800 */
[----:B------:R-:W-:-:S03]  /*0280*/  ISETP.NE.AND P0, PT, R0, RZ, PT ;  /* 0x000000ff0000720c */ /* 0x000fc60003f05270 */
[----:B------:R-:W0:Y:S02]  /*0290*/  LDS R3, [R7] ;  /* 0x0000000007037984 */ /* 0x000e240000000800 */
[----:B0-----:R-:W-:-:S05]  /*02a0*/  IMAD.IADD R2, R2, 0x1, R3 ;  /* 0x0000000102027824 */ /* 0x001fca00078e0203 */
[----:B------:R-:W-:Y:S04]  /*02b0*/  STS [R7], R2 ;  /* 0x0000000207007388 */ /* 0x000fe80000000800 */
[----:B------:R-:W-:Y:S04]  /*02c0*/  LDS R3, [R7+0x40] ;  /* 0x0000400007037984 */ /* 0x000fe80000000800 */
[----:B------:R-:W0:Y:S02]  /*02d0*/  LDS R4, [R7] ;  /* 0x0000000007047984 */ /* 0x000e240000000800 */
[----:B0-----:R-:W-:-:S05]  /*02e0*/  IADD3 R4, PT, PT, R3, R4, RZ ;  /* 0x0000000403047210 */ /* 0x001fca0007ffe0ff */
[----:B------:R-:W-:Y:S04]  /*02f0*/  STS [R7], R4 ;  /* 0x0000000407007388 */ /* 0x000fe80000000800 */
[----:B------:R-:W-:Y:S04]  /*0300*/  LDS R3, [R7+0x20] ;  /* 0x0000200007037984 */ /* 0x000fe80000000800 */
        /* <DEDUP_REMOVED lines=14> */
[----:B------:R0:W-:Y:S01]  /*03f0*/  STS [R7], R4 ;  /* 0x0000000407007388 */ /* 0x0001e20000000800 */
[----:B------:R-:W-:Y:S05]  /*0400*/  @P0 EXIT ;  /* 0x000000000000094d */ /* 0x000fea0003800000 */
[----:B------:R-:W1:Y:S01]  /*0410*/  LDS R5, [UR4] ;  /* 0x00000004ff057984 */ /* 0x000e620008000800 */
[----:B------:R-:W1:Y:S03]  /*0420*/  LDC.64 R2, c[0x0][0x388] ;  /* 0x0000e200ff027b82 */ /* 0x000e660000000a00 */
[----:B-1----:R-:W-:Y:S01]  /*0430*/  REDG.E.ADD.STRONG.GPU desc[UR6][R2.64], R5 ;  /* 0x000000050200798e */ /* 0x002fe2000c12e106 */
[----:B------:R-:W-:Y:S05]  /*0440*/  EXIT ;  /* 0x000000000000794d */ /* 0x000fea0003800000 */
.L_x_0:
[----:B------:R-:W-:-:S00]  /*0450*/  BRA `(.L_x_0) ;  /* 0xfffffffc00fc7947 */ /* 0x000fc0000383ffff */
[----:B------:R-:W-:-:S00]  /*0460*/  NOP ;  /* 0x0000000000007918 */ /* 0x000fc00000000000 */
        /* <DEDUP_REMOVED lines=9> */
.L_x_1:


//--------------------- .nv.shared._Z36unrollWarpCompletelyReduction_atomicILj256EEvPiS0_i --------------------------
	.section	.nv.shared._Z36unrollWarpCompletelyReduction_atomicILj256EEvPiS0_i,"aw",@nobits
	.sectionflags	@""
	.align	16
	.zero		1024


//--------------------- .nv.shared.reserved.0     --------------------------
	.section	.nv.shared.reserved.0,"aw",@nobits
	.weak		__nv_reservedSMEM_offset_0_alias
	.size		__nv_reservedSMEM_offset_0_alias, 0, 64
	.other		__nv_reservedSMEM_offset_0_alias,@"STO_CUDA_RESERVED_SHARED STV_DEFAULT"
__nv_reservedSMEM_offset_0_alias:
	.zero		0
	.zero		64


//--------------------- .nv.constant0._Z36unrollWarpCompletelyReduction_atomicILj256EEvPiS0_i --------------------------
	.section	.nv.constant0._Z36unrollWarpCompletelyReduction_atomicILj256EEvPiS0_i,"a",@progbits
	.sectionflags	@""
	.align	4
.nv.constant0._Z36unrollWarpCompletelyReduction_atomicILj256EEvPiS0_i:
	.zero		916


//--------------------- SYMBOLS --------------------------

	.type		.nv.reservedSmem.offset0,@object
	.size		.nv.reservedSmem.offset0,0x4
	.type		.nv.reservedSmem.cap,@object
	.size		.nv.reservedSmem.cap,0x4
